	.headerflags	@"EF_CUDA_TEXMODE_UNIFIED EF_CUDA_64BIT_ADDRESS EF_CUDA_ACCELERATORS EF_CUDA_SM90 EF_CUDA_VIRTUAL_SM(EF_CUDA_SM90)"
	.elftype	@"ET_EXEC"


//--------------------- .nv.info                  --------------------------
	.section	.nv.info,"",@"SHT_CUDA_INFO"
	.align	4


	//----- nvinfo : EIATTR_REGCOUNT
	.align		4
        /*0000*/ 	.byte	0x04, 0x2f
        /*0002*/ 	.short	(.L_3 - .L_2)
	.align		4
.L_2:
        /*0004*/ 	.word	index@(triton_poi_fused__native_batch_norm_legit_no_training_add_convolution_relu_threshold_backward_3)
        /*0008*/ 	.word	0x0000001e


	//----- nvinfo : EIATTR_MIN_STACK_SIZE
	.align		4
.L_3:
        /*000c*/ 	.byte	0x04, 0x12
        /*000e*/ 	.short	(.L_5 - .L_4)
	.align		4
.L_4:
        /*0010*/ 	.word	index@(triton_poi_fused__native_batch_norm_legit_no_training_add_convolution_relu_threshold_backward_3)
        /*0014*/ 	.word	0x00000000


	//----- nvinfo : EIATTR_FRAME_SIZE
	.align		4
.L_5:
        /*0018*/ 	.byte	0x04, 0x11
        /*001a*/ 	.short	(.L_7 - .L_6)
	.align		4
.L_6:
        /*001c*/ 	.word	index@(triton_poi_fused__native_batch_norm_legit_no_training_add_convolution_relu_threshold_backward_3)
        /*0020*/ 	.word	0x00000000


	//----- nvinfo : EIATTR_MIN_STACK_SIZE
	.align		4
.L_7:
        /*0024*/ 	.byte	0x04, 0x12
        /*0026*/ 	.short	(.L_9 - .L_8)
	.align		4
.L_8:
        /*0028*/ 	.word	index@(triton_poi_fused__native_batch_norm_legit_no_training_add_convolution_relu_threshold_backward_3)
        /*002c*/ 	.word	0x00000000
.L_9:


//--------------------- .nv.info.triton_poi_fused__native_batch_norm_legit_no_training_add_convolution_relu_threshold_backward_3 --------------------------
	.section	.nv.info.triton_poi_fused__native_batch_norm_legit_no_training_add_convolution_relu_threshold_backward_3,"",@"SHT_CUDA_INFO"
	.sectionflags	@""
	.align	4


	//----- nvinfo : EIATTR_CUDA_API_VERSION
	.align		4
        /*0000*/ 	.byte	0x04, 0x37
        /*0002*/ 	.short	(.L_11 - .L_10)
.L_10:
        /*0004*/ 	.word	0x0000007c


	//----- nvinfo : EIATTR_KPARAM_INFO
	.align		4
.L_11:
        /*0008*/ 	.byte	0x04, 0x17
        /*000a*/ 	.short	(.L_13 - .L_12)
.L_12:
        /*000c*/ 	.word	0x00000000
        /*0010*/ 	.short	0x000a
        /*0012*/ 	.short	0x0050
        /*0014*/ 	.byte	0x00, 0xf0, 0x11, 0x00


	//----- nvinfo : EIATTR_KPARAM_INFO
	.align		4
.L_13:
        /*0018*/ 	.byte	0x04, 0x17
        /*001a*/ 	.short	(.L_15 - .L_14)
.L_14:
        /*001c*/ 	.word	0x00000000
        /*0020*/ 	.short	0x0009
        /*0022*/ 	.short	0x0048
        /*0024*/ 	.byte	0x00, 0xf4, 0x21, 0x00


	//----- nvinfo : EIATTR_KPARAM_INFO
	.align		4
.L_15:
        /*0028*/ 	.byte	0x04, 0x17
        /*002a*/ 	.short	(.L_17 - .L_16)
.L_16:
        /*002c*/ 	.word	0x00000000
        /*0030*/ 	.short	0x0008
        /*0032*/ 	.short	0x0040
        /*0034*/ 	.byte	0x00, 0xf4, 0x21, 0x00


	//----- nvinfo : EIATTR_KPARAM_INFO
	.align		4
.L_17:
        /*0038*/ 	.byte	0x04, 0x17
        /*003a*/ 	.short	(.L_19 - .L_18)
.L_18:
        /*003c*/ 	.word	0x00000000
        /*0040*/ 	.short	0x0007
        /*0042*/ 	.short	0x0038
        /*0044*/ 	.byte	0x00, 0xf4, 0x21, 0x00


	//----- nvinfo : EIATTR_KPARAM_INFO
	.align		4
.L_19:
        /*0048*/ 	.byte	0x04, 0x17
        /*004a*/ 	.short	(.L_21 - .L_20)
.L_20:
        /*004c*/ 	.word	0x00000000
        /*0050*/ 	.short	0x0006
        /*0052*/ 	.short	0x0030
        /*0054*/ 	.byte	0x00, 0xf4, 0x21, 0x00


	//----- nvinfo : EIATTR_KPARAM_INFO
	.align		4
.L_21:
        /*0058*/ 	.byte	0x04, 0x17
        /*005a*/ 	.short	(.L_23 - .L_22)
.L_22:
        /*005c*/ 	.word	0x00000000
        /*0060*/ 	.short	0x0005
        /*0062*/ 	.short	0x0028
        /*0064*/ 	.byte	0x00, 0xf4, 0x21, 0x00


	//----- nvinfo : EIATTR_KPARAM_INFO
	.align		4
.L_23:
        /*0068*/ 	.byte	0x04, 0x17
        /*006a*/ 	.short	(.L_25 - .L_24)
.L_24:
        /*006c*/ 	.word	0x00000000
        /*0070*/ 	.short	0x0004
        /*0072*/ 	.short	0x0020
        /*0074*/ 	.byte	0x00, 0xf4, 0x21, 0x00


	//----- nvinfo : EIATTR_KPARAM_INFO
	.align		4
.L_25:
        /*0078*/ 	.byte	0x04, 0x17
        /*007a*/ 	.short	(.L_27 - .L_26)
.L_26:
        /*007c*/ 	.word	0x00000000
        /*0080*/ 	.short	0x0003
        /*0082*/ 	.short	0x0018
        /*0084*/ 	.byte	0x00, 0xf4, 0x21, 0x00


	//----- nvinfo : EIATTR_KPARAM_INFO
	.align		4
.L_27:
        /*0088*/ 	.byte	0x04, 0x17
        /*008a*/ 	.short	(.L_29 - .L_28)
.L_28:
        /*008c*/ 	.word	0x00000000
        /*0090*/ 	.short	0x0002
        /*0092*/ 	.short	0x0010
        /*0094*/ 	.byte	0x00, 0xf4, 0x21, 0x00


	//----- nvinfo : EIATTR_KPARAM_INFO
	.align		4
.L_29:
        /*0098*/ 	.byte	0x04, 0x17
        /*009a*/ 	.short	(.L_31 - .L_30)
.L_30:
        /*009c*/ 	.word	0x00000000
        /*00a0*/ 	.short	0x0001
        /*00a2*/ 	.short	0x0008
        /*00a4*/ 	.byte	0x00, 0xf4, 0x21, 0x00


	//----- nvinfo : EIATTR_KPARAM_INFO
	.align		4
.L_31:
        /*00a8*/ 	.byte	0x04, 0x17
        /*00aa*/ 	.short	(.L_33 - .L_32)
.L_32:
        /*00ac*/ 	.word	0x00000000
        /*00b0*/ 	.short	0x0000
        /*00b2*/ 	.short	0x0000
        /*00b4*/ 	.byte	0x00, 0xf4, 0x21, 0x00


	//----- nvinfo : EIATTR_SPARSE_MMA_MASK
	.align		4
.L_33:
        /*00b8*/ 	.byte	0x03, 0x50
        /*00ba*/ 	.short	0x0000


	//----- nvinfo : EIATTR_MAXREG_COUNT
	.align		4
        /*00bc*/ 	.byte	0x03, 0x1b
        /*00be*/ 	.short	0x00ff


	//----- nvinfo : EIATTR_EXIT_INSTR_OFFSETS
	.align		4
        /*00c0*/ 	.byte	0x04, 0x1c
        /*00c2*/ 	.short	(.L_35 - .L_34)


	//   ....[0]....
.L_34:
        /*00c4*/ 	.word	0x00000670


	//   ....[1]....
        /*00c8*/ 	.word	0x00000690


	//----- nvinfo : EIATTR_REQNTID
	.align		4
.L_35:
        /*00cc*/ 	.byte	0x04, 0x10
        /*00ce*/ 	.short	(.L_37 - .L_36)
.L_36:
        /*00d0*/ 	.word	0x00000080
        /*00d4*/ 	.word	0x00000001
        /*00d8*/ 	.word	0x00000001


	//----- nvinfo : EIATTR_CBANK_PARAM_SIZE
	.align		4
.L_37:
        /*00dc*/ 	.byte	0x03, 0x19
        /*00de*/ 	.short	0x0054


	//----- nvinfo : EIATTR_PARAM_CBANK
	.align		4
        /*00e0*/ 	.byte	0x04, 0x0a
        /*00e2*/ 	.short	(.L_39 - .L_38)
	.align		4
.L_38:
        /*00e4*/ 	.word	index@(.nv.constant0.triton_poi_fused__native_batch_norm_legit_no_training_add_convolution_relu_threshold_backward_3)
        /*00e8*/ 	.short	0x0210
        /*00ea*/ 	.short	0x0054


	//----- nvinfo : EIATTR_SW_WAR
	.align		4
.L_39:
        /*00ec*/ 	.byte	0x04, 0x36
        /*00ee*/ 	.short	(.L_41 - .L_40)
.L_40:
        /*00f0*/ 	.word	0x00000008
.L_41:


//--------------------- .nv.callgraph             --------------------------
	.section	.nv.callgraph,"",@"SHT_CUDA_CALLGRAPH"
	.align	4
	.sectionentsize	8
	.align		4
        /*0000*/ 	.word	0x00000000
	.align		4
        /*0004*/ 	.word	0xffffffff
	.align		4
        /*0008*/ 	.word	0x00000000
	.align		4
        /*000c*/ 	.word	0xfffffffe
	.align		4
        /*0010*/ 	.word	0x00000000
	.align		4
        /*0014*/ 	.word	0xfffffffd
	.align		4
        /*0018*/ 	.word	0x00000000
	.align		4
        /*001c*/ 	.word	0xfffffffc


//--------------------- .nv.constant4             --------------------------
	.section	.nv.constant4,"a",@progbits
	.align	8
	.align		8
.nv.constant4:
        /*0000*/ 	.dword	_$_str
	.align		8
        /*0008*/ 	.dword	_$_str_$_2


//--------------------- .text.triton_poi_fused__native_batch_norm_legit_no_training_add_convolution_relu_threshold_backward_3 --------------------------
	.section	.text.triton_poi_fused__native_batch_norm_legit_no_training_add_convolution_relu_threshold_backward_3,"ax",@progbits
	.align	128
        .global         triton_poi_fused__native_batch_norm_legit_no_training_add_convolution_relu_threshold_backward_3
        .type           triton_poi_fused__native_batch_norm_legit_no_training_add_convolution_relu_threshold_backward_3,@function
        .size           triton_poi_fused__native_batch_norm_legit_no_training_add_convolution_relu_threshold_backward_3,(.L_x_1 - triton_poi_fused__native_batch_norm_legit_no_training_add_convolution_relu_threshold_backward_3)
        .other          triton_poi_fused__native_batch_norm_legit_no_training_add_convolution_relu_threshold_backward_3,@"STO_CUDA_ENTRY STV_DEFAULT"
triton_poi_fused__native_batch_norm_legit_no_training_add_convolution_relu_threshold_backward_3:
.text.triton_poi_fused__native_batch_norm_legit_no_training_add_convolution_relu_threshold_backward_3:
[----:B------:R-:W0:Y:S01]  /*0000*/  LDC R1, c[0x0][0x28] ;  /* 0x00000a00ff017b82 */ /* 0x000e220000000800 */
[----:B------:R-:W1:Y:S07]  /*0010*/  S2R R0, SR_TID.X ;  /* 0x0000000000007919 */ /* 0x000e6e0000002100 */
[----:B------:R-:W2:Y:S01]  /*0020*/  LDC.64 R8, c[0x0][0x228] ;  /* 0x00008a00ff087b82 */ /* 0x000ea20000000a00 */
[----:B------:R-:W-:Y:S01]  /*0030*/  HFMA2.MMA R16, -RZ, RZ, 0, 0 ;  /* 0x00000000ff107435 */ /* 0x000fe200000001ff */
[----:B------:R-:W-:Y:S01]  /*0040*/  CS2R R14, SRZ ;  /* 0x00000000000e7805 */ /* 0x000fe2000001ff00 */
[----:B------:R-:W3:Y:S01]  /*0050*/  S2R R17, SR_CTAID.X ;  /* 0x0000000000117919 */ /* 0x000ee20000002500 */
[----:B------:R-:W-:-:S04]  /*0060*/  ULDC.64 UR4, c[0x0][0x208] ;  /* 0x0000820000047ab9 */ /* 0x000fc80000000a00 */
[----:B------:R-:W4:Y:S08]  /*0070*/  LDC.64 R24, c[0x0][0x218] ;  /* 0x00008600ff187b82 */ /* 0x000f300000000a00 */
[----:B------:R-:W5:Y:S08]  /*0080*/  LDC.64 R12, c[0x0][0x210] ;  /* 0x00008400ff0c7b82 */ /* 0x000f700000000a00 */
[----:B------:R-:W2:Y:S08]  /*0090*/  LDC.64 R20, c[0x0][0x220] ;  /* 0x00008800ff147b82 */ /* 0x000eb00000000a00 */
[----:B------:R-:W4:Y:S01]  /*00a0*/  LDC.64 R4, c[0x0][0x238] ;  /* 0x00008e00ff047b82 */ /* 0x000f220000000a00 */
[----:B-1----:R-:W-:Y:S01]  /*00b0*/  IMAD.SHL.U32 R0, R0, 0x2, RZ ;  /* 0x0000000200007824 */ /* 0x002fe200078e00ff */
[----:B------:R-:W-:-:S02]  /*00c0*/  CS2R R10, SRZ ;  /* 0x00000000000a7805 */ /* 0x000fc4000001ff00 */
[----:B---3--:R-:W-:Y:S02]  /*00d0*/  SHF.R.S32.HI R2, RZ, 0x17, R17 ;  /* 0x00000017ff027819 */ /* 0x008fe40000011411 */
[----:B------:R-:W-:Y:S02]  /*00e0*/  CS2R R18, SRZ ;  /* 0x0000000000127805 */ /* 0x000fe4000001ff00 */
[----:B------:R-:W1:Y:S01]  /*00f0*/  LDC.64 R6, c[0x0][0x240] ;  /* 0x00009000ff067b82 */ /* 0x000e620000000a00 */
[----:B------:R-:W-:Y:S02]  /*0100*/  LOP3.LUT R0, R0, 0xfe, RZ, 0xc0, !PT ;  /* 0x000000fe00007812 */ /* 0x000fe400078ec0ff */
[----:B------:R-:W-:Y:S02]  /*0110*/  CS2R R26, SRZ ;  /* 0x00000000001a7805 */ /* 0x000fe4000001ff00 */
[----:B------:R-:W-:Y:S01]  /*0120*/  SGXT R2, R2, 0x1 ;  /* 0x000000010202781a */ /* 0x000fe20000000200 */
[----:B------:R-:W-:Y:S01]  /*0130*/  ULDC.64 UR6, c[0x0][0x250] ;  /* 0x0000940000067ab9 */ /* 0x000fe20000000a00 */
[----:B------:R-:W-:-:S05]  /*0140*/  IMAD R17, R17, 0x100, R0 ;  /* 0x0000010011117824 */ /* 0x000fca00078e0200 */
[----:B------:R-:W-:Y:S02]  /*0150*/  LEA.HI R2, R2, R17, RZ, 0x4 ;  /* 0x0000001102027211 */ /* 0x000fe400078f20ff */
[----:B------:R-:W-:Y:S02]  /*0160*/  ISETP.GE.AND P0, PT, R17, 0x100, PT ;  /* 0x000001001100780c */ /* 0x000fe40003f06270 */
[----:B------:R-:W-:-:S04]  /*0170*/  SHF.R.S32.HI R2, RZ, 0x4, R2 ;  /* 0x00000004ff027819 */ /* 0x000fc80000011402 */
[----:B------:R-:W-:-:S04]  /*0180*/  LEA.HI R0, R2, R2, RZ, 0x2 ;  /* 0x0000000202007211 */ /* 0x000fc800078f10ff */
[----:B------:R-:W-:-:S05]  /*0190*/  LOP3.LUT R23, R0, 0xfffffffc, RZ, 0xc0, !PT ;  /* 0xfffffffc00177812 */ /* 0x000fca00078ec0ff */
[----:B------:R-:W-:Y:S02]  /*01a0*/  IMAD.IADD R23, R2, 0x1, -R23 ;  /* 0x0000000102177824 */ /* 0x000fe400078e0a17 */
[----:B------:R-:W3:Y:S02]  /*01b0*/  LDC.64 R2, c[0x0][0x230] ;  /* 0x00008c00ff027b82 */ /* 0x000ee40000000a00 */
[----:B--2---:R-:W-:-:S05]  /*01c0*/  IMAD.WIDE R8, R23, 0x4, R8 ;  /* 0x0000000417087825 */ /* 0x004fca00078e0208 */
[----:B------:R-:W2:Y:S04]  /*01d0*/  @!P0 LDG.E.EL R16, desc[UR4][R8.64] ;  /* 0x0000000408108981 */ /* 0x000ea8000c2e1900 */
[----:B------:R4:W2:Y:S01]  /*01e0*/  @!P0 LDG.E.EL R14, desc[UR4][R8.64] ;  /* 0x00000004080e8981 */ /* 0x0008a2000c2e1900 */
[----:B------:R-:W-:Y:S02]  /*01f0*/  IMAD.MOV.U32 R0, RZ, RZ, RZ ;  /* 0x000000ffff007224 */ /* 0x000fe400078e00ff */
[----:B-----5:R-:W-:-:S04]  /*0200*/  IMAD.WIDE R12, R17, 0x4, R12 ;  /* 0x00000004110c7825 */ /* 0x020fc800078e020c */
[C---:B0-----:R-:W-:Y:S01]  /*0210*/  IMAD.WIDE R20, R23.reuse, 0x4, R20 ;  /* 0x0000000417147825 */ /* 0x041fe200078e0214 */
[----:B------:R-:W5:Y:S03]  /*0220*/  @!P0 LDG.E.64 R10, desc[UR4][R12.64] ;  /* 0x000000040c0a8981 */ /* 0x000f66000c1e1b00 */
[C---:B----4-:R-:W-:Y:S01]  /*0230*/  IMAD.WIDE R8, R23.reuse, 0x4, R24 ;  /* 0x0000000417087825 */ /* 0x050fe200078e0218 */
[----:B------:R-:W4:Y:S04]  /*0240*/  @!P0 LDG.E.EL R19, desc[UR4][R20.64] ;  /* 0x0000000414138981 */ /* 0x000f28000c2e1900 */
[----:B------:R-:W5:Y:S04]  /*0250*/  @!P0 LDG.E.EL R15, desc[UR4][R8.64] ;  /* 0x00000004080f8981 */ /* 0x000f68000c2e1900 */
[----:B------:R-:W4:Y:S01]  /*0260*/  @!P0 LDG.E.EL R0, desc[UR4][R8.64] ;  /* 0x0000000408008981 */ /* 0x000f22000c2e1900 */
[----:B---3--:R-:W-:Y:S01]  /*0270*/  IMAD.WIDE R2, R23, 0x4, R2 ;  /* 0x0000000417027825 */ /* 0x008fe200078e0202 */
[----:B------:R-:W-:-:S02]  /*0280*/  CS2R R24, SRZ ;  /* 0x0000000000187805 */ /* 0x000fc4000001ff00 */
[----:B------:R-:W3:Y:S01]  /*0290*/  @!P0 LDG.E.EL R18, desc[UR4][R20.64] ;  /* 0x0000000414128981 */ /* 0x000ee2000c2e1900 */
[----:B------:R-:W-:-:S03]  /*02a0*/  IMAD.WIDE R22, R23, 0x4, R4 ;  /* 0x0000000417167825 */ /* 0x000fc600078e0204 */
[----:B------:R-:W3:Y:S04]  /*02b0*/  @!P0 LDG.E.EL R24, desc[UR4][R2.64] ;  /* 0x0000000402188981 */ /* 0x000ee8000c2e1900 */
[----:B------:R-:W3:Y:S04]  /*02c0*/  @!P0 LDG.E.EL R27, desc[UR4][R22.64] ;  /* 0x00000004161b8981 */ /* 0x000ee8000c2e1900 */
[----:B------:R0:W3:Y:S04]  /*02d0*/  @!P0 LDG.E.EL R25, desc[UR4][R2.64] ;  /* 0x0000000402198981 */ /* 0x0000e8000c2e1900 */
[----:B------:R-:W3:Y:S01]  /*02e0*/  @!P0 LDG.E.EL R26, desc[UR4][R22.64] ;  /* 0x00000004161a8981 */ /* 0x000ee2000c2e1900 */
[----:B------:R-:W-:Y:S01]  /*02f0*/  CS2R R4, SRZ ;  /* 0x0000000000047805 */ /* 0x000fe2000001ff00 */
[----:B-1----:R-:W-:-:S05]  /*0300*/  IMAD.WIDE R6, R17, 0x4, R6 ;  /* 0x0000000411067825 */ /* 0x002fca00078e0206 */
[----:B------:R1:W3:Y:S01]  /*0310*/  @!P0 LDG.E.64 R4, desc[UR4][R6.64] ;  /* 0x0000000406048981 */ /* 0x0002e2000c1e1b00 */
[----:B0-----:R-:W-:Y:S01]  /*0320*/  IMAD.MOV.U32 R2, RZ, RZ, 0x3e800000 ;  /* 0x3e800000ff027424 */ /* 0x001fe200078e00ff */
[----:B-1----:R-:W0:Y:S02]  /*0330*/  LDC.64 R6, c[0x0][0x258] ;  /* 0x00009600ff067b82 */ /* 0x002e240000000a00 */
[----:B0-----:R-:W-:-:S04]  /*0340*/  IMAD.WIDE R6, R17, 0x4, R6 ;  /* 0x0000000411067825 */ /* 0x001fc800078e0206 */
[----:B--2---:R-:W-:Y:S01]  /*0350*/  FADD R16, R16, 9.9999997473787516356e-06 ;  /* 0x3727c5ac10107421 */ /* 0x004fe20000000000 */
[----:B------:R-:W-:-:S03]  /*0360*/  FADD R14, R14, 9.9999997473787516356e-06 ;  /* 0x3727c5ac0e0e7421 */ /* 0x000fc60000000000 */
[----:B------:R-:W0:Y:S08]  /*0370*/  MUFU.SQRT R8, R16 ;  /* 0x0000001000087308 */ /* 0x000e300000002000 */
[----:B------:R-:W1:Y:S01]  /*0380*/  MUFU.SQRT R9, R14 ;  /* 0x0000000e00097308 */ /* 0x000e620000002000 */
[C---:B0-----:R-:W-:Y:S02]  /*0390*/  FSETP.GT.AND P1, PT, R8.reuse, 8.50705917302346158658e+37, PT ;  /* 0x7e8000000800780b */ /* 0x041fe40003f24000 */
[----:B------:R-:W-:-:S02]  /*03a0*/  FSETP.GEU.AND P3, PT, R8, 1.175494350822287508e-38, PT ;  /* 0x008000000800780b */ /* 0x000fc40003f6e000 */
[C---:B-1----:R-:W-:Y:S02]  /*03b0*/  FSETP.GT.AND P2, PT, R9.reuse, 8.50705917302346158658e+37, PT ;  /* 0x7e8000000900780b */ /* 0x042fe40003f44000 */
[----:B------:R-:W-:-:S07]  /*03c0*/  FSETP.GEU.AND P4, PT, R9, 1.175494350822287508e-38, PT ;  /* 0x008000000900780b */ /* 0x000fce0003f8e000 */
[----:B------:R-:W-:-:S04]  /*03d0*/  @P1 FMUL R8, R8, 0.25 ;  /* 0x3e80000008081820 */ /* 0x000fc80000400000 */
[----:B------:R-:W-:Y:S01]  /*03e0*/  @!P3 FMUL R8, R8, 16777216 ;  /* 0x4b8000000808b820 */ /* 0x000fe20000400000 */
[----:B------:R-:W-:-:S04]  /*03f0*/  @P2 FMUL R9, R9, 0.25 ;  /* 0x3e80000009092820 */ /* 0x000fc80000400000 */
[----:B------:R-:W-:Y:S01]  /*0400*/  @!P4 FMUL R9, R9, 16777216 ;  /* 0x4b8000000909c820 */ /* 0x000fe20000400000 */
[----:B------:R-:W0:Y:S01]  /*0410*/  MUFU.RCP R8, R8 ;  /* 0x0000000800087308 */ /* 0x000e220000001000 */
[----:B------:R-:W-:-:S07]  /*0420*/  FSEL R3, R2, 1, P1 ;  /* 0x3f80000002037808 */ /* 0x000fce0000800000 */
[----:B------:R-:W1:Y:S01]  /*0430*/  MUFU.RCP R9, R9 ;  /* 0x0000000900097308 */ /* 0x000e620000001000 */
[----:B------:R-:W-:Y:S01]  /*0440*/  FSEL R2, R2, 1, P2 ;  /* 0x3f80000002027808 */ /* 0x000fe20001000000 */
[----:B------:R-:W-:Y:S01]  /*0450*/  @!P3 FMUL R3, R3, 16777216 ;  /* 0x4b8000000303b820 */ /* 0x000fe20000400000 */
[----:B-----5:R-:W-:Y:S01]  /*0460*/  FADD R10, R15, R10 ;  /* 0x0000000a0f0a7221 */ /* 0x020fe20000000000 */
[----:B----4-:R-:W-:Y:S02]  /*0470*/  FADD R11, R0, R11 ;  /* 0x0000000b000b7221 */ /* 0x010fe40000000000 */
[----:B------:R-:W-:Y:S01]  /*0480*/  @!P4 FMUL R2, R2, 16777216 ;  /* 0x4b8000000202c820 */ /* 0x000fe20000400000 */
[----:B0-----:R-:W-:Y:S01]  /*0490*/  FMUL R0, R8, R3 ;  /* 0x0000000308007220 */ /* 0x001fe20000400000 */
[----:B------:R-:W-:Y:S01]  /*04a0*/  FADD R19, R10, -R19 ;  /* 0x800000130a137221 */ /* 0x000fe20000000000 */
[----:B---3--:R-:W-:-:S03]  /*04b0*/  FADD R18, R11, -R18 ;  /* 0x800000120b127221 */ /* 0x008fc60000000000 */
[----:B------:R-:W-:Y:S01]  /*04c0*/  FMUL R0, R0, R19 ;  /* 0x0000001300007220 */ /* 0x000fe20000400000 */
[----:B-1----:R-:W-:-:S03]  /*04d0*/  FMUL R3, R9, R2 ;  /* 0x0000000209037220 */ /* 0x002fc60000400000 */
[----:B------:R-:W-:Y:S01]  /*04e0*/  FFMA R0, R0, R24, R27 ;  /* 0x0000001800007223 */ /* 0x000fe2000000001b */
[----:B------:R-:W-:-:S04]  /*04f0*/  FMUL R3, R3, R18 ;  /* 0x0000001203037220 */ /* 0x000fc80000400000 */
[----:B------:R-:W-:Y:S01]  /*0500*/  FFMA R25, R3, R25, R26 ;  /* 0x0000001903197223 */ /* 0x000fe2000000001a */
[C---:B------:R-:W-:Y:S01]  /*0510*/  FSETP.GEU.AND P1, PT, R0.reuse, RZ, PT ;  /* 0x000000ff0000720b */ /* 0x040fe20003f2e000 */
[----:B------:R-:W0:Y:S03]  /*0520*/  LDC.64 R2, c[0x0][0x248] ;  /* 0x00009200ff027b82 */ /* 0x000e260000000a00 */
[C---:B------:R-:W-:Y:S02]  /*0530*/  FSETP.GEU.AND P2, PT, R25.reuse, RZ, PT ;  /* 0x000000ff1900720b */ /* 0x040fe40003f4e000 */
[----:B------:R-:W-:Y:S02]  /*0540*/  FSEL R9, R0, RZ, P1 ;  /* 0x000000ff00097208 */ /* 0x000fe40000800000 */
[----:B------:R-:W-:Y:S02]  /*0550*/  FSEL R0, R25, RZ, P2 ;  /* 0x000000ff19007208 */ /* 0x000fe40001000000 */
[C---:B------:R-:W-:Y:S01]  /*0560*/  FSETP.GEU.AND P2, PT, R9.reuse, -R4, PT ;  /* 0x800000040900720b */ /* 0x040fe20003f4e000 */
[----:B------:R-:W-:Y:S01]  /*0570*/  FADD R9, R9, R4 ;  /* 0x0000000409097221 */ /* 0x000fe20000000000 */
[C---:B------:R-:W-:Y:S01]  /*0580*/  FSETP.GEU.AND P1, PT, R0.reuse, -R5, PT ;  /* 0x800000050000720b */ /* 0x040fe20003f2e000 */
[----:B------:R-:W-:-:S03]  /*0590*/  FADD R8, R0, R5 ;  /* 0x0000000500087221 */ /* 0x000fc60000000000 */
[----:B------:R-:W-:Y:S02]  /*05a0*/  FSEL R18, R9, RZ, P2 ;  /* 0x000000ff09127208 */ /* 0x000fe40001000000 */
[----:B------:R-:W-:Y:S02]  /*05b0*/  FSEL R19, R8, RZ, P1 ;  /* 0x000000ff08137208 */ /* 0x000fe40000800000 */
[----:B------:R-:W-:Y:S02]  /*05c0*/  FSETP.GTU.AND P3, PT, R18, RZ, PT ;  /* 0x000000ff1200720b */ /* 0x000fe40003f6c000 */
[----:B------:R-:W-:Y:S02]  /*05d0*/  FSETP.GTU.AND P2, PT, R19, RZ, PT ;  /* 0x000000ff1300720b */ /* 0x000fe40003f4c000 */
[----:B------:R-:W-:Y:S02]  /*05e0*/  IADD3 R8, P1, R17, UR6, RZ ;  /* 0x0000000611087c10 */ /* 0x000fe4000ff3e0ff */
[----:B------:R-:W-:-:S02]  /*05f0*/  SEL R0, RZ, 0x1, P3 ;  /* 0x00000001ff007807 */ /* 0x000fc40001800000 */
[----:B------:R-:W-:Y:S01]  /*0600*/  SEL R15, RZ, 0x100, P2 ;  /* 0x00000100ff0f7807 */ /* 0x000fe20001000000 */
[C---:B0-----:R-:W-:Y:S01]  /*0610*/  IMAD.WIDE R2, R17.reuse, 0x4, R2 ;  /* 0x0000000411027825 */ /* 0x041fe200078e0202 */
[----:B------:R-:W-:Y:S02]  /*0620*/  LEA.HI.X.SX32 R9, R17, UR7, 0x1, P1 ;  /* 0x0000000711097c11 */ /* 0x000fe400088f0eff */
[----:B------:R-:W-:Y:S01]  /*0630*/  IADD3 R15, R0, R15, RZ ;  /* 0x0000000f000f7210 */ /* 0x000fe20007ffe0ff */
[----:B------:R0:W-:Y:S04]  /*0640*/  @!P0 STG.E.64 desc[UR4][R12.64], R10 ;  /* 0x0000000a0c008986 */ /* 0x0001e8000c101b04 */
[----:B------:R0:W-:Y:S04]  /*0650*/  @!P0 STG.E.64 desc[UR4][R2.64], R18 ;  /* 0x0000001202008986 */ /* 0x0001e8000c101b04 */
[----:B------:R0:W-:Y:S02]  /*0660*/  @!P0 STG.E.U16 desc[UR4][R8.64], R15 ;  /* 0x0000000f08008986 */ /* 0x0001e4000c101504 */
[----:B0-----:R-:W-:Y:S05]  /*0670*/  @P0 EXIT ;  /* 0x000000000000094d */ /* 0x001fea0003800000 */
[----:B------:R-:W-:Y:S01]  /*0680*/  STG.E.64 desc[UR4][R6.64], R4 ;  /* 0x0000000406007986 */ /* 0x000fe2000c101b04 */
[----:B------:R-:W-:Y:S05]  /*0690*/  EXIT ;  /* 0x000000000000794d */ /* 0x000fea0003800000 */
.L_x_0:
[----:B------:R-:W-:-:S00]  /*06a0*/  BRA `(.L_x_0) ;  /* 0xfffffffc00fc7947 */ /* 0x000fc0000383ffff */
[----:B------:R-:W-:-:S00]  /*06b0*/  NOP ;  /* 0x0000000000007918 */ /* 0x000fc00000000000 */
        /* <DEDUP_REMOVED lines=12> */
.L_x_1:


//--------------------- .nv.global.init           --------------------------
	.section	.nv.global.init,"aw",@progbits
.nv.global.init:
	.type		_$_str,@object
	.size		_$_str,(_$_str_$_2 - _$_str)
_$_str:
        /*0000*/ 	.byte	0x5f, 0x5f, 0x43, 0x55, 0x44, 0x41, 0x5f, 0x46, 0x54, 0x5a, 0x00
	.type		_$_str_$_2,@object
	.size		_$_str_$_2,(.L_1 - _$_str_$_2)
_$_str_$_2:
        /*000b*/ 	.byte	0x5f, 0x5f, 0x43, 0x55, 0x44, 0x41, 0x5f, 0x50, 0x52, 0x45, 0x43, 0x5f, 0x53, 0x51, 0x52, 0x54
        /*001b*/ 	.byte	0x00
.L_1:


//--------------------- .nv.constant0.triton_poi_fused__native_batch_norm_legit_no_training_add_convolution_relu_threshold_backward_3 --------------------------
	.section	.nv.constant0.triton_poi_fused__native_batch_norm_legit_no_training_add_convolution_relu_threshold_backward_3,"a",@progbits
	.sectionflags	@""
	.align	4
.nv.constant0.triton_poi_fused__native_batch_norm_legit_no_training_add_convolution_relu_threshold_backward_3:
	.zero		612
